//
// Generated by NVIDIA NVVM Compiler
//
// Compiler Build ID: CL-36424714
// Cuda compilation tools, release 13.0, V13.0.88
// Based on NVVM 20.0.0
//

.version 9.0
.target sm_100
.address_size 64

	// .globl	_Z7kernel2Pfi

.visible .entry _Z7kernel2Pfi(
	.param .u64 .ptr .align 1 _Z7kernel2Pfi_param_0,
	.param .u32 _Z7kernel2Pfi_param_1
)
{
	.reg .pred 	%p<2>;
	.reg .b32 	%r<6>;
	.reg .b32 	%f<3>;
	.reg .b64 	%rd<5>;

	ld.param.u64 	%rd1, [_Z7kernel2Pfi_param_0];
	ld.param.u32 	%r2, [_Z7kernel2Pfi_param_1];
	mov.u32 	%r3, %ctaid.x;
	mov.u32 	%r4, %ntid.x;
	mov.u32 	%r5, %tid.x;
	mad.lo.s32 	%r1, %r3, %r4, %r5;
	setp.ge.s32 	%p1, %r1, %r2;
	@%p1 bra 	$L__BB0_2;
	cvta.to.global.u64 	%rd2, %rd1;
	mul.wide.s32 	%rd3, %r1, 4;
	add.s64 	%rd4, %rd2, %rd3;
	ld.global.f32 	%f1, [%rd4];
	add.f32 	%f2, %f1, %f1;
	st.global.f32 	[%rd4], %f2;
$L__BB0_2:
	ret;

}
	// .globl	_Z7kernel1Pfi
.visible .entry _Z7kernel1Pfi(
	.param .u64 .ptr .align 1 _Z7kernel1Pfi_param_0,
	.param .u32 _Z7kernel1Pfi_param_1
)
{
	.reg .pred 	%p<2>;
	.reg .b32 	%r<6>;
	.reg .b32 	%f<3>;
	.reg .b64 	%rd<5>;

	ld.param.u64 	%rd1, [_Z7kernel1Pfi_param_0];
	ld.param.u32 	%r2, [_Z7kernel1Pfi_param_1];
	mov.u32 	%r3, %ntid.x;
	mov.u32 	%r4, %ctaid.x;
	mov.u32 	%r5, %tid.x;
	mad.lo.s32 	%r1, %r3, %r4, %r5;
	setp.ge.s32 	%p1, %r1, %r2;
	@%p1 bra 	$L__BB1_2;
	cvta.to.global.u64 	%rd2, %rd1;
	mul.wide.s32 	%rd3, %r1, 4;
	add.s64 	%rd4, %rd2, %rd3;
	ld.global.f32 	%f1, [%rd4];
	add.f32 	%f2, %f1, 0f3F800000;
	st.global.f32 	[%rd4], %f2;
$L__BB1_2:
	ret;

}


// ===== COMPILED SASS (sm_100) =====

	.target	sm_100

	.elftype	@"ET_EXEC"


//--------------------- .note.nv.tkinfo           --------------------------
	.section	.note.nv.tkinfo,"",@"SHT_NOTE"
	.sectionflags	@"SHF_NOTE_NV_TKINFO"
	.tkinfo
        /*0018*/ 	.word	0x00000002
        /*0030*/ 	.string	""
        /*0030*/ 	.string	"ptxas"
        /*0030*/ 	.string	"Cuda compilation tools, release 13.0, V13.0.88"
        /*0030*/ 	.string	"Build cuda_13.0.r13.0/compiler.36424714_0"
        /*0030*/ 	.string	"-arch sm_100 -m 64 "



//--------------------- .note.nv.cuinfo           --------------------------
	.section	.note.nv.cuinfo,"",@"SHT_NOTE"
	.sectionflags	@"SHF_NOTE_NV_CUINFO"
        /*0018*/ 	.short	0x0002
        /*001a*/ 	.short	0x0064
        /*001c*/ 	.short	0x0082
	.zero		2


//--------------------- .nv.info                  --------------------------
	.section	.nv.info,"",@"SHT_CUDA_INFO"
	.align	4


	//----- nvinfo : EIATTR_REGCOUNT
	.align		4
        /*0000*/ 	.byte	0x04, 0x2f
        /*0002*/ 	.short	(.L_1 - .L_0)
	.align		4
.L_0:
        /*0004*/ 	.word	index@(_Z7kernel2Pfi)
        /*0008*/ 	.word	0x00000008


	//----- nvinfo : EIATTR_FRAME_SIZE
	.align		4
.L_1:
        /*000c*/ 	.byte	0x04, 0x11
        /*000e*/ 	.short	(.L_3 - .L_2)
	.align		4
.L_2:
        /*0010*/ 	.word	index@(_Z7kernel2Pfi)
        /*0014*/ 	.word	0x00000000


	//----- nvinfo : EIATTR_REGCOUNT
	.align		4
.L_3:
        /*0018*/ 	.byte	0x04, 0x2f
        /*001a*/ 	.short	(.L_5 - .L_4)
	.align		4
.L_4:
        /*001c*/ 	.word	index@(_Z7kernel1Pfi)
        /*0020*/ 	.word	0x00000008


	//----- nvinfo : EIATTR_FRAME_SIZE
	.align		4
.L_5:
        /*0024*/ 	.byte	0x04, 0x11
        /*0026*/ 	.short	(.L_7 - .L_6)
	.align		4
.L_6:
        /*0028*/ 	.word	index@(_Z7kernel1Pfi)
        /*002c*/ 	.word	0x00000000


	//----- nvinfo : EIATTR_MIN_STACK_SIZE
	.align		4
.L_7:
        /*0030*/ 	.byte	0x04, 0x12
        /*0032*/ 	.short	(.L_9 - .L_8)
	.align		4
.L_8:
        /*0034*/ 	.word	index@(_Z7kernel1Pfi)
        /*0038*/ 	.word	0x00000000


	//----- nvinfo : EIATTR_MIN_STACK_SIZE
	.align		4
.L_9:
        /*003c*/ 	.byte	0x04, 0x12
        /*003e*/ 	.short	(.L_11 - .L_10)
	.align		4
.L_10:
        /*0040*/ 	.word	index@(_Z7kernel2Pfi)
        /*0044*/ 	.word	0x00000000
.L_11:


//--------------------- .nv.compat                --------------------------
	.section	.nv.compat,"",@"SHT_CUDA_COMPAT_INFO"
	.align	4
        /*0000*/ 	.byte	0x02, 0x09, 0x00, 0x00, 0x02, 0x02, 0x01, 0x00, 0x02, 0x05, 0x05, 0x00, 0x03, 0x07, 0x01, 0x01
        /*0010*/ 	.byte	0x02, 0x03, 0x00, 0x00, 0x02, 0x06, 0x01, 0x00, 0x04, 0x0b, 0x08, 0x00, 0x09, 0x00, 0x00, 0x00
        /*0020*/ 	.byte	0x00, 0x00, 0x00, 0x00


//--------------------- .nv.info._Z7kernel1Pfi    --------------------------
	.section	.nv.info._Z7kernel1Pfi,"",@"SHT_CUDA_INFO"
	.sectionflags	@""
	.align	4


	//----- nvinfo : EIATTR_CUDA_API_VERSION
	.align		4
        /*0000*/ 	.byte	0x04, 0x37
        /*0002*/ 	.short	(.L_13 - .L_12)
.L_12:
        /*0004*/ 	.word	0x00000082


	//----- nvinfo : EIATTR_KPARAM_INFO
	.align		4
.L_13:
        /*0008*/ 	.byte	0x04, 0x17
        /*000a*/ 	.short	(.L_15 - .L_14)
.L_14:
        /*000c*/ 	.word	0x00000000
        /*0010*/ 	.short	0x0001
        /*0012*/ 	.short	0x0008
        /*0014*/ 	.byte	0x00, 0xf0, 0x11, 0x00


	//----- nvinfo : EIATTR_KPARAM_INFO
	.align		4
.L_15:
        /*0018*/ 	.byte	0x04, 0x17
        /*001a*/ 	.short	(.L_17 - .L_16)
.L_16:
        /*001c*/ 	.word	0x00000000
        /*0020*/ 	.short	0x0000
        /*0022*/ 	.short	0x0000
        /*0024*/ 	.byte	0x00, 0xf5, 0x21, 0x00


	//----- nvinfo : EIATTR_SPARSE_MMA_MASK
	.align		4
.L_17:
        /*0028*/ 	.byte	0x03, 0x50
        /*002a*/ 	.short	0x0000


	//----- nvinfo : EIATTR_MAXREG_COUNT
	.align		4
        /*002c*/ 	.byte	0x03, 0x1b
        /*002e*/ 	.short	0x00ff


	//----- nvinfo : EIATTR_MERCURY_ISA_VERSION
	.align		4
        /*0030*/ 	.byte	0x03, 0x5f
        /*0032*/ 	.short	0x0101


	//----- nvinfo : EIATTR_VRC_CTA_INIT_COUNT
	.align		4
        /*0034*/ 	.byte	0x02, 0x4a
	.zero		1
	.zero		1


	//----- nvinfo : EIATTR_EXIT_INSTR_OFFSETS
	.align		4
        /*0038*/ 	.byte	0x04, 0x1c
        /*003a*/ 	.short	(.L_19 - .L_18)


	//   ....[0]....
.L_18:
        /*003c*/ 	.word	0x00000070


	//   ....[1]....
        /*0040*/ 	.word	0x000000e0


	//----- nvinfo : EIATTR_CBANK_PARAM_SIZE
	.align		4
.L_19:
        /*0044*/ 	.byte	0x03, 0x19
        /*0046*/ 	.short	0x000c


	//----- nvinfo : EIATTR_PARAM_CBANK
	.align		4
        /*0048*/ 	.byte	0x04, 0x0a
        /*004a*/ 	.short	(.L_21 - .L_20)
	.align		4
.L_20:
        /*004c*/ 	.word	index@(.nv.constant0._Z7kernel1Pfi)
        /*0050*/ 	.short	0x0380
        /*0052*/ 	.short	0x000c


	//----- nvinfo : EIATTR_SW_WAR
	.align		4
.L_21:
        /*0054*/ 	.byte	0x04, 0x36
        /*0056*/ 	.short	(.L_23 - .L_22)
.L_22:
        /*0058*/ 	.word	0x00000008
.L_23:


//--------------------- .nv.info._Z7kernel2Pfi    --------------------------
	.section	.nv.info._Z7kernel2Pfi,"",@"SHT_CUDA_INFO"
	.sectionflags	@""
	.align	4


	//----- nvinfo : EIATTR_CUDA_API_VERSION
	.align		4
        /*0000*/ 	.byte	0x04, 0x37
        /*0002*/ 	.short	(.L_25 - .L_24)
.L_24:
        /*0004*/ 	.word	0x00000082


	//----- nvinfo : EIATTR_KPARAM_INFO
	.align		4
.L_25:
        /*0008*/ 	.byte	0x04, 0x17
        /*000a*/ 	.short	(.L_27 - .L_26)
.L_26:
        /*000c*/ 	.word	0x00000000
        /*0010*/ 	.short	0x0001
        /*0012*/ 	.short	0x0008
        /*0014*/ 	.byte	0x00, 0xf0, 0x11, 0x00


	//----- nvinfo : EIATTR_KPARAM_INFO
	.align		4
.L_27:
        /*0018*/ 	.byte	0x04, 0x17
        /*001a*/ 	.short	(.L_29 - .L_28)
.L_28:
        /*001c*/ 	.word	0x00000000
        /*0020*/ 	.short	0x0000
        /*0022*/ 	.short	0x0000
        /*0024*/ 	.byte	0x00, 0xf5, 0x21, 0x00


	//----- nvinfo : EIATTR_SPARSE_MMA_MASK
	.align		4
.L_29:
        /*0028*/ 	.byte	0x03, 0x50
        /*002a*/ 	.short	0x0000


	//----- nvinfo : EIATTR_MAXREG_COUNT
	.align		4
        /*002c*/ 	.byte	0x03, 0x1b
        /*002e*/ 	.short	0x00ff


	//----- nvinfo : EIATTR_MERCURY_ISA_VERSION
	.align		4
        /*0030*/ 	.byte	0x03, 0x5f
        /*0032*/ 	.short	0x0101


	//----- nvinfo : EIATTR_VRC_CTA_INIT_COUNT
	.align		4
        /*0034*/ 	.byte	0x02, 0x4a
	.zero		1
	.zero		1


	//----- nvinfo : EIATTR_EXIT_INSTR_OFFSETS
	.align		4
        /*0038*/ 	.byte	0x04, 0x1c
        /*003a*/ 	.short	(.L_31 - .L_30)


	//   ....[0]....
.L_30:
        /*003c*/ 	.word	0x00000070


	//   ....[1]....
        /*0040*/ 	.word	0x000000e0


	//----- nvinfo : EIATTR_CBANK_PARAM_SIZE
	.align		4
.L_31:
        /*0044*/ 	.byte	0x03, 0x19
        /*0046*/ 	.short	0x000c


	//----- nvinfo : EIATTR_PARAM_CBANK
	.align		4
        /*0048*/ 	.byte	0x04, 0x0a
        /*004a*/ 	.short	(.L_33 - .L_32)
	.align		4
.L_32:
        /*004c*/ 	.word	index@(.nv.constant0._Z7kernel2Pfi)
        /*0050*/ 	.short	0x0380
        /*0052*/ 	.short	0x000c


	//----- nvinfo : EIATTR_SW_WAR
	.align		4
.L_33:
        /*0054*/ 	.byte	0x04, 0x36
        /*0056*/ 	.short	(.L_35 - .L_34)
.L_34:
        /*0058*/ 	.word	0x00000008
.L_35:


//--------------------- .nv.callgraph             --------------------------
	.section	.nv.callgraph,"",@"SHT_CUDA_CALLGRAPH"
	.align	4
	.sectionentsize	8
	.align		4
        /*0000*/ 	.word	0x00000000
	.align		4
        /*0004*/ 	.word	0xffffffff
	.align		4
        /*0008*/ 	.word	0x00000000
	.align		4
        /*000c*/ 	.word	0xfffffffe
	.align		4
        /*0010*/ 	.word	0x00000000
	.align		4
        /*0014*/ 	.word	0xfffffffd
	.align		4
        /*0018*/ 	.word	0x00000000
	.align		4
        /*001c*/ 	.word	0xfffffffc


//--------------------- .text._Z7kernel1Pfi       --------------------------
	.section	.text._Z7kernel1Pfi,"ax",@progbits
	.align	128
        .global         _Z7kernel1Pfi
        .type           _Z7kernel1Pfi,@function
        .size           _Z7kernel1Pfi,(.L_x_2 - _Z7kernel1Pfi)
        .other          _Z7kernel1Pfi,@"STO_CUDA_ENTRY STV_DEFAULT"
_Z7kernel1Pfi:
.text._Z7kernel1Pfi:
[----:B------:R-:W-:Y:S01]  /*0000*/  LDC R1, c[0x0][0x37c] ;  /* 0x0000df00ff017b82 */ /* 0x000fe20000000800 */
[----:B------:R-:W0:Y:S01]  /*0010*/  S2R R5, SR_CTAID.X ;  /* 0x0000000000057919 */ /* 0x000e220000002500 */
[----:B------:R-:W0:Y:S01]  /*0020*/  LDCU UR4, c[0x0][0x360] ;  /* 0x00006c00ff0477ac */ /* 0x000e220008000800 */
[----:B------:R-:W0:Y:S01]  /*0030*/  S2R R0, SR_TID.X ;  /* 0x0000000000007919 */ /* 0x000e220000002100 */
[----:B------:R-:W1:Y:S01]  /*0040*/  LDCU UR5, c[0x0][0x388] ;  /* 0x00007100ff0577ac */ /* 0x000e620008000800 */
[----:B0-----:R-:W-:-:S05]  /*0050*/  IMAD R5, R5, UR4, R0 ;  /* 0x0000000405057c24 */ /* 0x001fca000f8e0200 */
[----:B-1----:R-:W-:-:S13]  /*0060*/  ISETP.GE.AND P0, PT, R5, UR5, PT ;  /* 0x0000000505007c0c */ /* 0x002fda000bf06270 */
[----:B------:R-:W-:Y:S05]  /*0070*/  @P0 EXIT ;  /* 0x000000000000094d */ /* 0x000fea0003800000 */
[----:B------:R-:W0:Y:S01]  /*0080*/  LDC.64 R2, c[0x0][0x380] ;  /* 0x0000e000ff027b82 */ /* 0x000e220000000a00 */
[----:B------:R-:W1:Y:S01]  /*0090*/  LDCU.64 UR4, c[0x0][0x358] ;  /* 0x00006b00ff0477ac */ /* 0x000e620008000a00 */
[----:B0-----:R-:W-:-:S05]  /*00a0*/  IMAD.WIDE R2, R5, 0x4, R2 ;  /* 0x0000000405027825 */ /* 0x001fca00078e0202 */
[----:B-1----:R-:W2:Y:S02]  /*00b0*/  LDG.E R0, desc[UR4][R2.64] ;  /* 0x0000000402007981 */ /* 0x002ea4000c1e1900 */
[----:B--2---:R-:W-:-:S05]  /*00c0*/  FADD R5, R0, 1 ;  /* 0x3f80000000057421 */ /* 0x004fca0000000000 */
[----:B------:R-:W-:Y:S01]  /*00d0*/  STG.E desc[UR4][R2.64], R5 ;  /* 0x0000000502007986 */ /* 0x000fe2000c101904 */
[----:B------:R-:W-:Y:S05]  /*00e0*/  EXIT ;  /* 0x000000000000794d */ /* 0x000fea0003800000 */
.L_x_0:
[----:B------:R-:W-:-:S00]  /*00f0*/  BRA `(.L_x_0) ;  /* 0xfffffffc00fc7947 */ /* 0x000fc0000383ffff */
[----:B------:R-:W-:-:S00]  /*0100*/  NOP ;  /* 0x0000000000007918 */ /* 0x000fc00000000000 */
[----:B------:R-:W-:-:S00]  /*0110*/  NOP ;  /* 0x0000000000007918 */ /* 0x000fc00000000000 */
[----:B------:R-:W-:-:S00]  /*0120*/  NOP ;  /* 0x0000000000007918 */ /* 0x000fc00000000000 */
[----:B------:R-:W-:-:S00]  /*0130*/  NOP ;  /* 0x0000000000007918 */ /* 0x000fc00000000000 */
[----:B------:R-:W-:-:S00]  /*0140*/  NOP ;  /* 0x0000000000007918 */ /* 0x000fc00000000000 */
[----:B------:R-:W-:-:S00]  /*0150*/  NOP ;  /* 0x0000000000007918 */ /* 0x000fc00000000000 */
[----:B------:R-:W-:-:S00]  /*0160*/  NOP ;  /* 0x0000000000007918 */ /* 0x000fc00000000000 */
[----:B------:R-:W-:-:S00]  /*0170*/  NOP ;  /* 0x0000000000007918 */ /* 0x000fc00000000000 */
.L_x_2:


//--------------------- .text._Z7kernel2Pfi       --------------------------
	.section	.text._Z7kernel2Pfi,"ax",@progbits
	.align	128
        .global         _Z7kernel2Pfi
        .type           _Z7kernel2Pfi,@function
        .size           _Z7kernel2Pfi,(.L_x_3 - _Z7kernel2Pfi)
        .other          _Z7kernel2Pfi,@"STO_CUDA_ENTRY STV_DEFAULT"
_Z7kernel2Pfi:
.text._Z7kernel2Pfi:
[----:B------:R-:W-:Y:S01]  /*0000*/  LDC R1, c[0x0][0x37c] ;  /* 0x0000df00ff017b82 */ /* 0x000fe20000000800 */
[----:B------:R-:W0:Y:S07]  /*0010*/  S2R R0, SR_TID.X ;  /* 0x0000000000007919 */ /* 0x000e2e0000002100 */
[----:B------:R-:W0:Y:S01]  /*0020*/  S2UR UR4, SR_CTAID.X ;  /* 0x00000000000479c3 */ /* 0x000e220000002500 */
[----:B------:R-:W1:Y:S07]  /*0030*/  LDCU UR5, c[0x0][0x388] ;  /* 0x00007100ff0577ac */ /* 0x000e6e0008000800 */
[----:B------:R-:W0:Y:S02]  /*0040*/  LDC R5, c[0x0][0x360] ;  /* 0x0000d800ff057b82 */ /* 0x000e240000000800 */
[----:B0-----:R-:W-:-:S05]  /*0050*/  IMAD R5, R5, UR4, R0 ;  /* 0x0000000405057c24 */ /* 0x001fca000f8e0200 */
[----:B-1----:R-:W-:-:S13]  /*0060*/  ISETP.GE.AND P0, PT, R5, UR5, PT ;  /* 0x0000000505007c0c */ /* 0x002fda000bf06270 */
[----:B------:R-:W-:Y:S05]  /*0070*/  @P0 EXIT ;  /* 0x000000000000094d */ /* 0x000fea0003800000 */
[----:B------:R-:W0:Y:S01]  /*0080*/  LDC.64 R2, c[0x0][0x380] ;  /* 0x0000e000ff027b82 */ /* 0x000e220000000a00 */
[----:B------:R-:W1:Y:S01]  /*0090*/  LDCU.64 UR4, c[0x0][0x358] ;  /* 0x00006b00ff0477ac */ /* 0x000e620008000a00 */
[----:B0-----:R-:W-:-:S05]  /*00a0*/  IMAD.WIDE R2, R5, 0x4, R2 ;  /* 0x0000000405027825 */ /* 0x001fca00078e0202 */
[----:B-1----:R-:W2:Y:S02]  /*00b0*/  LDG.E R0, desc[UR4][R2.64] ;  /* 0x0000000402007981 */ /* 0x002ea4000c1e1900 */
[----:B--2---:R-:W-:-:S05]  /*00c0*/  FADD R5, R0, R0 ;  /* 0x0000000000057221 */ /* 0x004fca0000000000 */
[----:B------:R-:W-:Y:S01]  /*00d0*/  STG.E desc[UR4][R2.64], R5 ;  /* 0x0000000502007986 */ /* 0x000fe2000c101904 */
[----:B------:R-:W-:Y:S05]  /*00e0*/  EXIT ;  /* 0x000000000000794d */ /* 0x000fea0003800000 */
.L_x_1:
        /* <DEDUP_REMOVED lines=9> */
.L_x_3:


//--------------------- .nv.shared.reserved.0     --------------------------
	.section	.nv.shared.reserved.0,"aw",@nobits
	.weak		__nv_reservedSMEM_offset_0_alias
	.size		__nv_reservedSMEM_offset_0_alias, 0, 64
	.other		__nv_reservedSMEM_offset_0_alias,@"STO_CUDA_RESERVED_SHARED STV_DEFAULT"
__nv_reservedSMEM_offset_0_alias:
	.zero		0
	.zero		64


//--------------------- .nv.constant0._Z7kernel1Pfi --------------------------
	.section	.nv.constant0._Z7kernel1Pfi,"a",@progbits
	.sectionflags	@""
	.align	4
.nv.constant0._Z7kernel1Pfi:
	.zero		908


//--------------------- .nv.constant0._Z7kernel2Pfi --------------------------
	.section	.nv.constant0._Z7kernel2Pfi,"a",@progbits
	.sectionflags	@""
	.align	4
.nv.constant0._Z7kernel2Pfi:
	.zero		908


//--------------------- SYMBOLS --------------------------

	.type		.nv.reservedSmem.offset0,@object
	.size		.nv.reservedSmem.offset0,0x4
